	.headerflags	@"EF_CUDA_TEXMODE_UNIFIED EF_CUDA_64BIT_ADDRESS EF_CUDA_ACCELERATORS EF_CUDA_SM90 EF_CUDA_VIRTUAL_SM(EF_CUDA_SM90)"
	.elftype	@"ET_EXEC"


//--------------------- .nv.info                  --------------------------
	.section	.nv.info,"",@"SHT_CUDA_INFO"
	.align	4


	//----- nvinfo : EIATTR_REGCOUNT
	.align		4
        /*0000*/ 	.byte	0x04, 0x2f
        /*0002*/ 	.short	(.L_1 - .L_0)
	.align		4
.L_0:
        /*0004*/ 	.word	index@(triton_poi_fused_clone_0)
        /*0008*/ 	.word	0x00000014


	//----- nvinfo : EIATTR_MIN_STACK_SIZE
	.align		4
.L_1:
        /*000c*/ 	.byte	0x04, 0x12
        /*000e*/ 	.short	(.L_3 - .L_2)
	.align		4
.L_2:
        /*0010*/ 	.word	index@(triton_poi_fused_clone_0)
        /*0014*/ 	.word	0x00000000


	//----- nvinfo : EIATTR_FRAME_SIZE
	.align		4
.L_3:
        /*0018*/ 	.byte	0x04, 0x11
        /*001a*/ 	.short	(.L_5 - .L_4)
	.align		4
.L_4:
        /*001c*/ 	.word	index@(triton_poi_fused_clone_0)
        /*0020*/ 	.word	0x00000000


	//----- nvinfo : EIATTR_MIN_STACK_SIZE
	.align		4
.L_5:
        /*0024*/ 	.byte	0x04, 0x12
        /*0026*/ 	.short	(.L_7 - .L_6)
	.align		4
.L_6:
        /*0028*/ 	.word	index@(triton_poi_fused_clone_0)
        /*002c*/ 	.word	0x00000000
.L_7:


//--------------------- .nv.info.triton_poi_fused_clone_0 --------------------------
	.section	.nv.info.triton_poi_fused_clone_0,"",@"SHT_CUDA_INFO"
	.sectionflags	@""
	.align	4


	//----- nvinfo : EIATTR_CUDA_API_VERSION
	.align		4
        /*0000*/ 	.byte	0x04, 0x37
        /*0002*/ 	.short	(.L_9 - .L_8)
.L_8:
        /*0004*/ 	.word	0x0000007c


	//----- nvinfo : EIATTR_KPARAM_INFO
	.align		4
.L_9:
        /*0008*/ 	.byte	0x04, 0x17
        /*000a*/ 	.short	(.L_11 - .L_10)
.L_10:
        /*000c*/ 	.word	0x00000000
        /*0010*/ 	.short	0x0005
        /*0012*/ 	.short	0x0024
        /*0014*/ 	.byte	0x00, 0xf0, 0x11, 0x00


	//----- nvinfo : EIATTR_KPARAM_INFO
	.align		4
.L_11:
        /*0018*/ 	.byte	0x04, 0x17
        /*001a*/ 	.short	(.L_13 - .L_12)
.L_12:
        /*001c*/ 	.word	0x00000000
        /*0020*/ 	.short	0x0004
        /*0022*/ 	.short	0x0020
        /*0024*/ 	.byte	0x00, 0xf0, 0x11, 0x00


	//----- nvinfo : EIATTR_KPARAM_INFO
	.align		4
.L_13:
        /*0028*/ 	.byte	0x04, 0x17
        /*002a*/ 	.short	(.L_15 - .L_14)
.L_14:
        /*002c*/ 	.word	0x00000000
        /*0030*/ 	.short	0x0003
        /*0032*/ 	.short	0x0018
        /*0034*/ 	.byte	0x00, 0xf4, 0x21, 0x00


	//----- nvinfo : EIATTR_KPARAM_INFO
	.align		4
.L_15:
        /*0038*/ 	.byte	0x04, 0x17
        /*003a*/ 	.short	(.L_17 - .L_16)
.L_16:
        /*003c*/ 	.word	0x00000000
        /*0040*/ 	.short	0x0002
        /*0042*/ 	.short	0x0010
        /*0044*/ 	.byte	0x00, 0xf4, 0x21, 0x00


	//----- nvinfo : EIATTR_KPARAM_INFO
	.align		4
.L_17:
        /*0048*/ 	.byte	0x04, 0x17
        /*004a*/ 	.short	(.L_19 - .L_18)
.L_18:
        /*004c*/ 	.word	0x00000000
        /*0050*/ 	.short	0x0001
        /*0052*/ 	.short	0x0008
        /*0054*/ 	.byte	0x00, 0xf4, 0x21, 0x00


	//----- nvinfo : EIATTR_KPARAM_INFO
	.align		4
.L_19:
        /*0058*/ 	.byte	0x04, 0x17
        /*005a*/ 	.short	(.L_21 - .L_20)
.L_20:
        /*005c*/ 	.word	0x00000000
        /*0060*/ 	.short	0x0000
        /*0062*/ 	.short	0x0000
        /*0064*/ 	.byte	0x00, 0xf4, 0x21, 0x00


	//----- nvinfo : EIATTR_SPARSE_MMA_MASK
	.align		4
.L_21:
        /*0068*/ 	.byte	0x03, 0x50
        /*006a*/ 	.short	0x0000


	//----- nvinfo : EIATTR_MAXREG_COUNT
	.align		4
        /*006c*/ 	.byte	0x03, 0x1b
        /*006e*/ 	.short	0x00ff


	//----- nvinfo : EIATTR_EXIT_INSTR_OFFSETS
	.align		4
        /*0070*/ 	.byte	0x04, 0x1c
        /*0072*/ 	.short	(.L_23 - .L_22)


	//   ....[0]....
.L_22:
        /*0074*/ 	.word	0x00000450


	//   ....[1]....
        /*0078*/ 	.word	0x000004c0


	//----- nvinfo : EIATTR_REQNTID
	.align		4
.L_23:
        /*007c*/ 	.byte	0x04, 0x10
        /*007e*/ 	.short	(.L_25 - .L_24)
.L_24:
        /*0080*/ 	.word	0x00000080
        /*0084*/ 	.word	0x00000001
        /*0088*/ 	.word	0x00000001


	//----- nvinfo : EIATTR_CBANK_PARAM_SIZE
	.align		4
.L_25:
        /*008c*/ 	.byte	0x03, 0x19
        /*008e*/ 	.short	0x0028


	//----- nvinfo : EIATTR_PARAM_CBANK
	.align		4
        /*0090*/ 	.byte	0x04, 0x0a
        /*0092*/ 	.short	(.L_27 - .L_26)
	.align		4
.L_26:
        /*0094*/ 	.word	index@(.nv.constant0.triton_poi_fused_clone_0)
        /*0098*/ 	.short	0x0210
        /*009a*/ 	.short	0x0028


	//----- nvinfo : EIATTR_SW_WAR
	.align		4
.L_27:
        /*009c*/ 	.byte	0x04, 0x36
        /*009e*/ 	.short	(.L_29 - .L_28)
.L_28:
        /*00a0*/ 	.word	0x00000008
.L_29:


//--------------------- .nv.callgraph             --------------------------
	.section	.nv.callgraph,"",@"SHT_CUDA_CALLGRAPH"
	.align	4
	.sectionentsize	8
	.align		4
        /*0000*/ 	.word	0x00000000
	.align		4
        /*0004*/ 	.word	0xffffffff
	.align		4
        /*0008*/ 	.word	0x00000000
	.align		4
        /*000c*/ 	.word	0xfffffffe
	.align		4
        /*0010*/ 	.word	0x00000000
	.align		4
        /*0014*/ 	.word	0xfffffffd
	.align		4
        /*0018*/ 	.word	0x00000000
	.align		4
        /*001c*/ 	.word	0xfffffffc


//--------------------- .text.triton_poi_fused_clone_0 --------------------------
	.section	.text.triton_poi_fused_clone_0,"ax",@progbits
	.sectionflags	@"SHF_BARRIERS=1"
	.align	128
        .global         triton_poi_fused_clone_0
        .type           triton_poi_fused_clone_0,@function
        .size           triton_poi_fused_clone_0,(.L_x_1 - triton_poi_fused_clone_0)
        .other          triton_poi_fused_clone_0,@"STO_CUDA_ENTRY STV_DEFAULT"
triton_poi_fused_clone_0:
.text.triton_poi_fused_clone_0:
[----:B------:R-:W0:Y:S02]  /*0000*/  LDC R1, c[0x0][0x28] ;  /* 0x00000a00ff017b82 */ /* 0x000e240000000800 */
[----:B------:R-:W1:Y:S01]  /*0010*/  S2R R0, SR_TID.X ;  /* 0x0000000000007919 */ /* 0x000e620000002100 */
[----:B------:R-:W2:Y:S01]  /*0020*/  S2UR UR4, SR_CTAID.Y ;  /* 0x00000000000479c3 */ /* 0x000ea20000002600 */
[----:B------:R-:W-:Y:S01]  /*0030*/  ULDC.64 UR8, c[0x0][0x208] ;  /* 0x0000820000087ab9 */ /* 0x000fe20000000a00 */
[----:B------:R-:W3:Y:S06]  /*0040*/  S2R R2, SR_CTAID.X ;  /* 0x0000000000027919 */ /* 0x000eec0000002500 */
[----:B------:R-:W4:Y:S08]  /*0050*/  LDC.64 R6, c[0x0][0x218] ;  /* 0x00008600ff067b82 */ /* 0x000f300000000a00 */
[----:B------:R-:W5:Y:S01]  /*0060*/  LDC.64 R4, c[0x0][0x220] ;  /* 0x00008800ff047b82 */ /* 0x000f620000000a00 */
[----:B--2---:R-:W-:Y:S01]  /*0070*/  USHF.L.U32 UR4, UR4, 0x2, URZ ;  /* 0x0000000204047899 */ /* 0x004fe2000800063f */
[----:B-1----:R-:W-:-:S02]  /*0080*/  SHF.R.U32.HI R8, RZ, 0x1, R0 ;  /* 0x00000001ff087819 */ /* 0x002fc40000011600 */
[----:B------:R-:W-:Y:S01]  /*0090*/  LOP3.LUT R10, R0, 0x1, RZ, 0xc0, !PT ;  /* 0x00000001000a7812 */ /* 0x000fe200078ec0ff */
[----:B---3--:R-:W-:Y:S01]  /*00a0*/  IMAD.SHL.U32 R9, R2, 0x40, RZ ;  /* 0x0000004002097824 */ /* 0x008fe200078e00ff */
[----:B------:R-:W-:Y:S02]  /*00b0*/  SGXT.U32 R8, R8, 0x6 ;  /* 0x000000060808781a */ /* 0x000fe40000000000 */
[----:B------:R-:W-:Y:S02]  /*00c0*/  SHF.R.S32.HI R17, RZ, 0x19, R2 ;  /* 0x00000019ff117819 */ /* 0x000fe40000011402 */
[----:B------:R-:W-:Y:S01]  /*00d0*/  LOP3.LUT R12, R9, R8, RZ, 0xfc, !PT ;  /* 0x00000008090c7212 */ /* 0x000fe200078efcff */
[----:B------:R-:W1:Y:S01]  /*00e0*/  LDC.64 R2, c[0x0][0x210] ;  /* 0x00008400ff027b82 */ /* 0x000e620000000a00 */
[----:B------:R-:W-:Y:S02]  /*00f0*/  SGXT R17, R17, 0x1 ;  /* 0x000000011111781a */ /* 0x000fe40000000200 */
[----:B------:R-:W-:-:S02]  /*0100*/  SHF.R.S32.HI R11, RZ, 0x1f, R12 ;  /* 0x0000001fff0b7819 */ /* 0x000fc4000001140c */
[-C--:B------:R-:W-:Y:S02]  /*0110*/  LEA.HI R17, R17, R12.reuse, RZ, 0x4 ;  /* 0x0000000c11117211 */ /* 0x080fe400078f20ff */
[----:B------:R-:W-:Y:S02]  /*0120*/  LEA.HI R11, R11, R12, RZ, 0x2 ;  /* 0x0000000c0b0b7211 */ /* 0x000fe400078f10ff */
[----:B------:R-:W-:Y:S02]  /*0130*/  SHF.R.S32.HI R17, RZ, 0x4, R17 ;  /* 0x00000004ff117819 */ /* 0x000fe40000011411 */
[----:B------:R-:W-:Y:S02]  /*0140*/  LOP3.LUT R15, R11, 0xfffffffc, RZ, 0xc0, !PT ;  /* 0xfffffffc0b0f7812 */ /* 0x000fe400078ec0ff */
[----:B------:R-:W-:Y:S02]  /*0150*/  SHF.R.S32.HI R13, RZ, 0x2, R11 ;  /* 0x00000002ff0d7819 */ /* 0x000fe4000001140b */
[----:B------:R-:W-:Y:S01]  /*0160*/  LEA R11, R10, UR4, 0x1 ;  /* 0x000000040a0b7c11 */ /* 0x000fe2000f8e08ff */
[----:B------:R-:W-:Y:S01]  /*0170*/  IMAD.IADD R16, R12, 0x1, -R15 ;  /* 0x000000010c107824 */ /* 0x000fe200078e0a0f */
[----:B------:R-:W-:-:S02]  /*0180*/  LEA.HI R14, R13, R13, RZ, 0x2 ;  /* 0x0000000d0d0e7211 */ /* 0x000fc400078f10ff */
[----:B------:R-:W-:Y:S01]  /*0190*/  ISETP.GE.AND P1, PT, R12, 0x40, PT ;  /* 0x000000400c00780c */ /* 0x000fe20003f26270 */
[----:B------:R-:W-:Y:S01]  /*01a0*/  IMAD R12, R16, 0x10, R11 ;  /* 0x00000010100c7824 */ /* 0x000fe200078e020b */
[----:B------:R-:W-:Y:S01]  /*01b0*/  LOP3.LUT R14, R14, 0x3ffffffc, RZ, 0xc0, !PT ;  /* 0x3ffffffc0e0e7812 */ /* 0x000fe200078ec0ff */
[----:B------:R-:W-:Y:S01]  /*01c0*/  IMAD R15, R17, 0x4, R16 ;  /* 0x00000004110f7824 */ /* 0x000fe200078e0210 */
[----:B------:R-:W-:Y:S01]  /*01d0*/  ISETP.LT.AND P0, PT, R11, 0x4, !P1 ;  /* 0x000000040b00780c */ /* 0x000fe20004f01270 */
[----:B------:R-:W-:Y:S02]  /*01e0*/  IMAD R12, R17, 0x40, R12 ;  /* 0x00000040110c7824 */ /* 0x000fe400078e020c */
[----:B------:R-:W-:Y:S02]  /*01f0*/  IMAD.IADD R13, R13, 0x1, -R14 ;  /* 0x000000010d0d7824 */ /* 0x000fe400078e0a0e */
[----:B----4-:R-:W-:-:S04]  /*0200*/  IMAD.WIDE R14, R15, 0x4, R6 ;  /* 0x000000040f0e7825 */ /* 0x010fc800078e0206 */
[----:B------:R-:W-:Y:S02]  /*0210*/  IMAD R13, R13, 0x4, R12 ;  /* 0x000000040d0d7824 */ /* 0x000fe400078e020c */
[----:B-----5:R-:W-:-:S04]  /*0220*/  IMAD.WIDE R16, R16, 0x4, R4 ;  /* 0x0000000410107825 */ /* 0x020fc800078e0204 */
[----:B------:R-:W-:Y:S02]  /*0230*/  IMAD.MOV.U32 R6, RZ, RZ, RZ ;  /* 0x000000ffff067224 */ /* 0x000fe400078e00ff */
[----:B------:R-:W-:Y:S02]  /*0240*/  IMAD.MOV.U32 R5, RZ, RZ, RZ ;  /* 0x000000ffff057224 */ /* 0x000fe400078e00ff */
[----:B-1----:R-:W-:Y:S01]  /*0250*/  IMAD.WIDE R12, R13, 0x4, R2 ;  /* 0x000000040d0c7825 */ /* 0x002fe200078e0202 */
[----:B------:R-:W-:Y:S01]  /*0260*/  CS2R R2, SRZ ;  /* 0x0000000000027805 */ /* 0x000fe2000001ff00 */
[----:B------:R-:W2:Y:S04]  /*0270*/  @!P1 LDG.E.EL R6, desc[UR8][R14.64] ;  /* 0x000000080e069981 */ /* 0x000ea8000c2e1900 */
[----:B------:R-:W2:Y:S04]  /*0280*/  @!P1 LDG.E.EL R5, desc[UR8][R16.64] ;  /* 0x0000000810059981 */ /* 0x000ea8000c2e1900 */
[----:B------:R-:W3:Y:S01]  /*0290*/  @P0 LDG.E.EL.64 R2, desc[UR8][R12.64] ;  /* 0x000000080c020981 */ /* 0x000ee2000c2e1b00 */
[----:B------:R-:W1:Y:S01]  /*02a0*/  S2UR UR6, SR_CgaCtaId ;  /* 0x00000000000679c3 */ /* 0x000e620000008800 */
[----:B------:R-:W-:Y:S01]  /*02b0*/  UMOV UR5, 0x400 ;  /* 0x0000040000057882 */ /* 0x000fe20000000000 */
[----:B------:R-:W-:-:S02]  /*02c0*/  IMAD.SHL.U32 R7, R10, 0x80, RZ ;  /* 0x000000800a077824 */ /* 0x000fc400078e00ff */
[----:B------:R-:W-:-:S03]  /*02d0*/  IMAD.SHL.U32 R4, R0, 0x2, RZ ;  /* 0x0000000200047824 */ /* 0x000fc600078e00ff */
[----:B------:R-:W-:Y:S02]  /*02e0*/  LOP3.LUT R8, R7, R8, RZ, 0xfc, !PT ;  /* 0x0000000807087212 */ /* 0x000fe400078efcff */
[----:B------:R-:W-:-:S04]  /*02f0*/  LOP3.LUT R9, R9, 0x3e, R4, 0xf8, !PT ;  /* 0x0000003e09097812 */ /* 0x000fc800078ef804 */
[----:B------:R-:W-:Y:S01]  /*0300*/  ISETP.GE.AND P0, PT, R9, 0x40, PT ;  /* 0x000000400900780c */ /* 0x000fe20003f06270 */
[----:B-1----:R-:W-:-:S06]  /*0310*/  UPRMT UR5, UR6, 0x654, UR5 ;  /* 0x0000065406057896 */ /* 0x002fcc0008000005 */
[----:B------:R-:W-:Y:S02]  /*0320*/  LEA R11, R10, UR5, 0x3 ;  /* 0x000000050a0b7c11 */ /* 0x000fe4000f8e18ff */
[----:B------:R-:W-:Y:S02]  /*0330*/  LEA.HI R7, R7, UR5, RZ, 0x1c ;  /* 0x0000000507077c11 */ /* 0x000fe4000f8fe0ff */
[--C-:B------:R-:W-:Y:S01]  /*0340*/  SHF.R.U32.HI R10, RZ, 0x5, R0.reuse ;  /* 0x00000005ff0a7819 */ /* 0x100fe20000011600 */
[C---:B------:R-:W-:Y:S02]  /*0350*/  IMAD R11, R8.reuse, 0x4, R11 ;  /* 0x00000004080b7824 */ /* 0x040fe400078e020b */
[----:B------:R-:W-:Y:S01]  /*0360*/  IMAD R8, R8, 0x4, R7 ;  /* 0x0000000408087824 */ /* 0x000fe200078e0207 */
[----:B------:R-:W-:Y:S02]  /*0370*/  SGXT.U32 R4, R10, 0x2 ;  /* 0x000000020a04781a */ /* 0x000fe40000000000 */
[----:B------:R-:W-:Y:S01]  /*0380*/  SHF.R.U32.HI R7, RZ, 0x3, R0 ;  /* 0x00000003ff077819 */ /* 0x000fe20000011600 */
[----:B------:R-:W-:Y:S01]  /*0390*/  IMAD.SHL.U32 R0, R0, 0x8, RZ ;  /* 0x0000000800007824 */ /* 0x000fe200078e00ff */
[----:B------:R-:W-:-:S02]  /*03a0*/  LOP3.LUT R4, R4, UR4, RZ, 0xfc, !PT ;  /* 0x0000000404047c12 */ /* 0x000fc4000f8efcff */
[----:B------:R-:W-:Y:S02]  /*03b0*/  LOP3.LUT R7, R7, 0xc, RZ, 0xc0, !PT ;  /* 0x0000000c07077812 */ /* 0x000fe400078ec0ff */
[----:B------:R-:W-:Y:S02]  /*03c0*/  ISETP.LT.AND P0, PT, R4, 0x4, !P0 ;  /* 0x000000040400780c */ /* 0x000fe40004701270 */
[----:B------:R-:W-:-:S04]  /*03d0*/  LOP3.LUT R0, R0, 0x3f8, RZ, 0xc0, !PT ;  /* 0x000003f800007812 */ /* 0x000fc800078ec0ff */
[----:B------:R-:W-:Y:S01]  /*03e0*/  IADD3 R0, R0, UR5, R7 ;  /* 0x0000000500007c10 */ /* 0x000fe2000fffe007 */
[----:B--2---:R-:W-:-:S04]  /*03f0*/  FADD R5, R5, R6 ;  /* 0x0000000605057221 */ /* 0x004fc80000000000 */
[C---:B---3--:R-:W-:Y:S01]  /*0400*/  FADD R2, R5.reuse, R2 ;  /* 0x0000000205027221 */ /* 0x048fe20000000000 */
[----:B------:R-:W-:-:S04]  /*0410*/  FADD R3, R5, R3 ;  /* 0x0000000305037221 */ /* 0x000fc80000000000 */
[----:B------:R1:W-:Y:S04]  /*0420*/  STS [R11], R2 ;  /* 0x000000020b007388 */ /* 0x0003e80000000800 */
[----:B------:R1:W-:Y:S01]  /*0430*/  STS [R8+0x104], R3 ;  /* 0x0001040308007388 */ /* 0x0003e20000000800 */
[----:B------:R-:W-:Y:S06]  /*0440*/  BAR.SYNC.DEFER_BLOCKING 0x0 ;  /* 0x0000000000007b1d */ /* 0x000fec0000010000 */
[----:B-1----:R-:W-:Y:S05]  /*0450*/  @!P0 EXIT ;  /* 0x000000000000894d */ /* 0x002fea0003800000 */
[----:B------:R-:W-:Y:S01]  /*0460*/  LDS R6, [R0] ;  /* 0x0000000000067984 */ /* 0x000fe20000000800 */
[----:B------:R-:W0:Y:S01]  /*0470*/  LDC.64 R2, c[0x0][0x228] ;  /* 0x00008a00ff027b82 */ /* 0x000e220000000a00 */
[----:B------:R-:W-:Y:S02]  /*0480*/  IMAD R9, R4, 0x40, R9 ;  /* 0x0000004004097824 */ /* 0x000fe400078e0209 */
[----:B------:R-:W1:Y:S02]  /*0490*/  LDS R7, [R0+0x4] ;  /* 0x0000040000077984 */ /* 0x000e640000000800 */
[----:B0-----:R-:W-:-:S05]  /*04a0*/  IMAD.WIDE R2, R9, 0x4, R2 ;  /* 0x0000000409027825 */ /* 0x001fca00078e0202 */
[----:B-1----:R-:W-:Y:S01]  /*04b0*/  STG.E.64 desc[UR8][R2.64], R6 ;  /* 0x0000000602007986 */ /* 0x002fe2000c101b08 */
[----:B------:R-:W-:Y:S05]  /*04c0*/  EXIT ;  /* 0x000000000000794d */ /* 0x000fea0003800000 */
.L_x_0:
[----:B------:R-:W-:-:S00]  /*04d0*/  BRA `(.L_x_0) ;  /* 0xfffffffc00fc7947 */ /* 0x000fc0000383ffff */
[----:B------:R-:W-:-:S00]  /*04e0*/  NOP ;  /* 0x0000000000007918 */ /* 0x000fc00000000000 */
        /* <DEDUP_REMOVED lines=9> */
.L_x_1:


//--------------------- .nv.shared.triton_poi_fused_clone_0 --------------------------
	.section	.nv.shared.triton_poi_fused_clone_0,"aw",@nobits
	.sectionflags	@""
	.align	16
	.zero		1024


//--------------------- .nv.constant0.triton_poi_fused_clone_0 --------------------------
	.section	.nv.constant0.triton_poi_fused_clone_0,"a",@progbits
	.sectionflags	@""
	.align	4
.nv.constant0.triton_poi_fused_clone_0:
	.zero		568
